//
// Generated by NVIDIA NVVM Compiler
//
// Compiler Build ID: CL-36424714
// Cuda compilation tools, release 13.0, V13.0.88
// Based on NVVM 20.0.0
//

.version 9.0
.target sm_100
.address_size 64

	// .globl	_Z17kernel_suma_imagePhS_i

.visible .entry _Z17kernel_suma_imagePhS_i(
	.param .u64 .ptr .align 1 _Z17kernel_suma_imagePhS_i_param_0,
	.param .u64 .ptr .align 1 _Z17kernel_suma_imagePhS_i_param_1,
	.param .u32 _Z17kernel_suma_imagePhS_i_param_2
)
{
	.reg .b16 	%rs<14>;
	.reg .b32 	%r<6>;
	.reg .b64 	%rd<8>;

	ld.param.u64 	%rd1, [_Z17kernel_suma_imagePhS_i_param_0];
	ld.param.u64 	%rd2, [_Z17kernel_suma_imagePhS_i_param_1];
	cvta.to.global.u64 	%rd3, %rd2;
	cvta.to.global.u64 	%rd4, %rd1;
	mov.u32 	%r1, %ntid.x;
	mov.u32 	%r2, %ctaid.x;
	mov.u32 	%r3, %tid.x;
	mad.lo.s32 	%r4, %r1, %r2, %r3;
	shl.b32 	%r5, %r4, 2;
	cvt.s64.s32 	%rd5, %r5;
	add.s64 	%rd6, %rd4, %rd5;
	ld.global.u8 	%rs1, [%rd6];
	add.s64 	%rd7, %rd3, %rd5;
	ld.global.u8 	%rs2, [%rd7];
	add.s16 	%rs3, %rs2, %rs1;
	shr.u16 	%rs4, %rs3, 1;
	ld.global.u8 	%rs5, [%rd6+1];
	ld.global.u8 	%rs6, [%rd7+1];
	add.s16 	%rs7, %rs6, %rs5;
	shr.u16 	%rs8, %rs7, 1;
	ld.global.u8 	%rs9, [%rd6+2];
	ld.global.u8 	%rs10, [%rd7+2];
	add.s16 	%rs11, %rs10, %rs9;
	shr.u16 	%rs12, %rs11, 1;
	st.global.u8 	[%rd7], %rs4;
	st.global.u8 	[%rd7+1], %rs8;
	st.global.u8 	[%rd7+2], %rs12;
	mov.b16 	%rs13, 255;
	st.global.u8 	[%rd7+3], %rs13;
	ret;

}


// ===== COMPILED SASS (sm_100) =====

	.target	sm_100

	.elftype	@"ET_EXEC"


//--------------------- .note.nv.tkinfo           --------------------------
	.section	.note.nv.tkinfo,"",@"SHT_NOTE"
	.sectionflags	@"SHF_NOTE_NV_TKINFO"
	.tkinfo
        /*0018*/ 	.word	0x00000002
        /*0030*/ 	.string	""
        /*0030*/ 	.string	"ptxas"
        /*0030*/ 	.string	"Cuda compilation tools, release 13.0, V13.0.88"
        /*0030*/ 	.string	"Build cuda_13.0.r13.0/compiler.36424714_0"
        /*0030*/ 	.string	"-arch sm_100 -m 64 "



//--------------------- .note.nv.cuinfo           --------------------------
	.section	.note.nv.cuinfo,"",@"SHT_NOTE"
	.sectionflags	@"SHF_NOTE_NV_CUINFO"
        /*0018*/ 	.short	0x0002
        /*001a*/ 	.short	0x0064
        /*001c*/ 	.short	0x0082
	.zero		2


//--------------------- .nv.info                  --------------------------
	.section	.nv.info,"",@"SHT_CUDA_INFO"
	.align	4


	//----- nvinfo : EIATTR_REGCOUNT
	.align		4
        /*0000*/ 	.byte	0x04, 0x2f
        /*0002*/ 	.short	(.L_1 - .L_0)
	.align		4
.L_0:
        /*0004*/ 	.word	index@(_Z17kernel_suma_imagePhS_i)
        /*0008*/ 	.word	0x0000000e


	//----- nvinfo : EIATTR_FRAME_SIZE
	.align		4
.L_1:
        /*000c*/ 	.byte	0x04, 0x11
        /*000e*/ 	.short	(.L_3 - .L_2)
	.align		4
.L_2:
        /*0010*/ 	.word	index@(_Z17kernel_suma_imagePhS_i)
        /*0014*/ 	.word	0x00000000


	//----- nvinfo : EIATTR_MIN_STACK_SIZE
	.align		4
.L_3:
        /*0018*/ 	.byte	0x04, 0x12
        /*001a*/ 	.short	(.L_5 - .L_4)
	.align		4
.L_4:
        /*001c*/ 	.word	index@(_Z17kernel_suma_imagePhS_i)
        /*0020*/ 	.word	0x00000000
.L_5:


//--------------------- .nv.compat                --------------------------
	.section	.nv.compat,"",@"SHT_CUDA_COMPAT_INFO"
	.align	4
        /*0000*/ 	.byte	0x02, 0x09, 0x00, 0x00, 0x02, 0x02, 0x01, 0x00, 0x02, 0x05, 0x05, 0x00, 0x03, 0x07, 0x01, 0x01
        /*0010*/ 	.byte	0x02, 0x03, 0x00, 0x00, 0x02, 0x06, 0x01, 0x00, 0x04, 0x0b, 0x08, 0x00, 0x09, 0x00, 0x00, 0x00
        /*0020*/ 	.byte	0x00, 0x00, 0x00, 0x00


//--------------------- .nv.info._Z17kernel_suma_imagePhS_i --------------------------
	.section	.nv.info._Z17kernel_suma_imagePhS_i,"",@"SHT_CUDA_INFO"
	.sectionflags	@""
	.align	4


	//----- nvinfo : EIATTR_CUDA_API_VERSION
	.align		4
        /*0000*/ 	.byte	0x04, 0x37
        /*0002*/ 	.short	(.L_7 - .L_6)
.L_6:
        /*0004*/ 	.word	0x00000082


	//----- nvinfo : EIATTR_KPARAM_INFO
	.align		4
.L_7:
        /*0008*/ 	.byte	0x04, 0x17
        /*000a*/ 	.short	(.L_9 - .L_8)
.L_8:
        /*000c*/ 	.word	0x00000000
        /*0010*/ 	.short	0x0002
        /*0012*/ 	.short	0x0010
        /*0014*/ 	.byte	0x00, 0xf0, 0x11, 0x00


	//----- nvinfo : EIATTR_KPARAM_INFO
	.align		4
.L_9:
        /*0018*/ 	.byte	0x04, 0x17
        /*001a*/ 	.short	(.L_11 - .L_10)
.L_10:
        /*001c*/ 	.word	0x00000000
        /*0020*/ 	.short	0x0001
        /*0022*/ 	.short	0x0008
        /*0024*/ 	.byte	0x00, 0xf5, 0x21, 0x00


	//----- nvinfo : EIATTR_KPARAM_INFO
	.align		4
.L_11:
        /*0028*/ 	.byte	0x04, 0x17
        /*002a*/ 	.short	(.L_13 - .L_12)
.L_12:
        /*002c*/ 	.word	0x00000000
        /*0030*/ 	.short	0x0000
        /*0032*/ 	.short	0x0000
        /*0034*/ 	.byte	0x00, 0xf5, 0x21, 0x00


	//----- nvinfo : EIATTR_SPARSE_MMA_MASK
	.align		4
.L_13:
        /*0038*/ 	.byte	0x03, 0x50
        /*003a*/ 	.short	0x0000


	//----- nvinfo : EIATTR_MAXREG_COUNT
	.align		4
        /*003c*/ 	.byte	0x03, 0x1b
        /*003e*/ 	.short	0x00ff


	//----- nvinfo : EIATTR_MERCURY_ISA_VERSION
	.align		4
        /*0040*/ 	.byte	0x03, 0x5f
        /*0042*/ 	.short	0x0101


	//----- nvinfo : EIATTR_VRC_CTA_INIT_COUNT
	.align		4
        /*0044*/ 	.byte	0x02, 0x4a
	.zero		1
	.zero		1


	//----- nvinfo : EIATTR_EXIT_INSTR_OFFSETS
	.align		4
        /*0048*/ 	.byte	0x04, 0x1c
        /*004a*/ 	.short	(.L_15 - .L_14)


	//   ....[0]....
.L_14:
        /*004c*/ 	.word	0x000001e0


	//----- nvinfo : EIATTR_CBANK_PARAM_SIZE
	.align		4
.L_15:
        /*0050*/ 	.byte	0x03, 0x19
        /*0052*/ 	.short	0x0014


	//----- nvinfo : EIATTR_PARAM_CBANK
	.align		4
        /*0054*/ 	.byte	0x04, 0x0a
        /*0056*/ 	.short	(.L_17 - .L_16)
	.align		4
.L_16:
        /*0058*/ 	.word	index@(.nv.constant0._Z17kernel_suma_imagePhS_i)
        /*005c*/ 	.short	0x0380
        /*005e*/ 	.short	0x0014


	//----- nvinfo : EIATTR_SW_WAR
	.align		4
.L_17:
        /*0060*/ 	.byte	0x04, 0x36
        /*0062*/ 	.short	(.L_19 - .L_18)
.L_18:
        /*0064*/ 	.word	0x00000008
.L_19:


//--------------------- .nv.callgraph             --------------------------
	.section	.nv.callgraph,"",@"SHT_CUDA_CALLGRAPH"
	.align	4
	.sectionentsize	8
	.align		4
        /*0000*/ 	.word	0x00000000
	.align		4
        /*0004*/ 	.word	0xffffffff
	.align		4
        /*0008*/ 	.word	0x00000000
	.align		4
        /*000c*/ 	.word	0xfffffffe
	.align		4
        /*0010*/ 	.word	0x00000000
	.align		4
        /*0014*/ 	.word	0xfffffffd
	.align		4
        /*0018*/ 	.word	0x00000000
	.align		4
        /*001c*/ 	.word	0xfffffffc


//--------------------- .text._Z17kernel_suma_imagePhS_i --------------------------
	.section	.text._Z17kernel_suma_imagePhS_i,"ax",@progbits
	.align	128
        .global         _Z17kernel_suma_imagePhS_i
        .type           _Z17kernel_suma_imagePhS_i,@function
        .size           _Z17kernel_suma_imagePhS_i,(.L_x_1 - _Z17kernel_suma_imagePhS_i)
        .other          _Z17kernel_suma_imagePhS_i,@"STO_CUDA_ENTRY STV_DEFAULT"
_Z17kernel_suma_imagePhS_i:
.text._Z17kernel_suma_imagePhS_i:
[----:B------:R-:W-:Y:S01]  /*0000*/  LDC R1, c[0x0][0x37c] ;  /* 0x0000df00ff017b82 */ /* 0x000fe20000000800 */
[----:B------:R-:W0:Y:S01]  /*0010*/  S2R R0, SR_CTAID.X ;  /* 0x0000000000007919 */ /* 0x000e220000002500 */
[----:B------:R-:W0:Y:S01]  /*0020*/  LDCU UR4, c[0x0][0x360] ;  /* 0x00006c00ff0477ac */ /* 0x000e220008000800 */
[----:B------:R-:W0:Y:S01]  /*0030*/  S2R R3, SR_TID.X ;  /* 0x0000000000037919 */ /* 0x000e220000002100 */
[----:B------:R-:W1:Y:S01]  /*0040*/  LDCU.128 UR8, c[0x0][0x380] ;  /* 0x00007000ff0877ac */ /* 0x000e620008000c00 */
[----:B0-----:R-:W-:Y:S01]  /*0050*/  IMAD R0, R0, UR4, R3 ;  /* 0x0000000400007c24 */ /* 0x001fe2000f8e0203 */
[----:B------:R-:W0:Y:S03]  /*0060*/  LDCU.64 UR4, c[0x0][0x358] ;  /* 0x00006b00ff0477ac */ /* 0x000e260008000a00 */
[----:B------:R-:W-:-:S05]  /*0070*/  IMAD.SHL.U32 R0, R0, 0x4, RZ ;  /* 0x0000000400007824 */ /* 0x000fca00078e00ff */
[C---:B-1----:R-:W-:Y:S02]  /*0080*/  IADD3 R4, P0, PT, R0.reuse, UR8, RZ ;  /* 0x0000000800047c10 */ /* 0x042fe4000ff1e0ff */
[----:B------:R-:W-:Y:S02]  /*0090*/  SHF.R.S32.HI R3, RZ, 0x1f, R0 ;  /* 0x0000001fff037819 */ /* 0x000fe40000011400 */
[----:B------:R-:W-:Y:S02]  /*00a0*/  IADD3 R2, P1, PT, R0, UR10, RZ ;  /* 0x0000000a00027c10 */ /* 0x000fe4000ff3e0ff */
[C---:B------:R-:W-:Y:S02]  /*00b0*/  IADD3.X R5, PT, PT, R3.reuse, UR9, RZ, P0, !PT ;  /* 0x0000000903057c10 */ /* 0x040fe400087fe4ff */
[----:B------:R-:W-:-:S03]  /*00c0*/  IADD3.X R3, PT, PT, R3, UR11, RZ, P1, !PT ;  /* 0x0000000b03037c10 */ /* 0x000fc60008ffe4ff */
[----:B0-----:R-:W2:Y:S04]  /*00d0*/  LDG.E.U8 R0, desc[UR4][R4.64] ;  /* 0x0000000404007981 */ /* 0x001ea8000c1e1100 */
[----:B------:R-:W3:Y:S04]  /*00e0*/  LDG.E.U8 R6, desc[UR4][R4.64+0x1] ;  /* 0x0000010404067981 */ /* 0x000ee8000c1e1100 */
[----:B------:R-:W4:Y:S04]  /*00f0*/  LDG.E.U8 R8, desc[UR4][R4.64+0x2] ;  /* 0x0000020404087981 */ /* 0x000f28000c1e1100 */
[----:B------:R-:W2:Y:S04]  /*0100*/  LDG.E.U8 R7, desc[UR4][R2.64] ;  /* 0x0000000402077981 */ /* 0x000ea8000c1e1100 */
[----:B------:R-:W3:Y:S04]  /*0110*/  LDG.E.U8 R9, desc[UR4][R2.64+0x1] ;  /* 0x0000010402097981 */ /* 0x000ee8000c1e1100 */
[----:B------:R-:W4:Y:S01]  /*0120*/  LDG.E.U8 R11, desc[UR4][R2.64+0x2] ;  /* 0x00000204020b7981 */ /* 0x000f22000c1e1100 */
[----:B------:R-:W-:-:S05]  /*0130*/  IMAD.MOV.U32 R10, RZ, RZ, 0xff ;  /* 0x000000ffff0a7424 */ /* 0x000fca00078e00ff */
[----:B------:R-:W-:Y:S01]  /*0140*/  STG.E.U8 desc[UR4][R2.64+0x3], R10 ;  /* 0x0000030a02007986 */ /* 0x000fe2000c101104 */
[----:B--2---:R-:W-:Y:S02]  /*0150*/  IMAD.IADD R0, R0, 0x1, R7 ;  /* 0x0000000100007824 */ /* 0x004fe400078e0207 */
[----:B---3--:R-:W-:-:S03]  /*0160*/  IMAD.IADD R6, R6, 0x1, R9 ;  /* 0x0000000106067824 */ /* 0x008fc600078e0209 */
[----:B------:R-:W-:Y:S01]  /*0170*/  SHF.R.U32.HI R7, RZ, 0x1, R0 ;  /* 0x00000001ff077819 */ /* 0x000fe20000011600 */
[----:B----4-:R-:W-:Y:S01]  /*0180*/  IMAD.IADD R8, R8, 0x1, R11 ;  /* 0x0000000108087824 */ /* 0x010fe200078e020b */
[----:B------:R-:W-:-:S03]  /*0190*/  SHF.R.U32.HI R9, RZ, 0x1, R6 ;  /* 0x00000001ff097819 */ /* 0x000fc60000011606 */
[----:B------:R-:W-:Y:S01]  /*01a0*/  STG.E.U8 desc[UR4][R2.64], R7 ;  /* 0x0000000702007986 */ /* 0x000fe2000c101104 */
[----:B------:R-:W-:-:S03]  /*01b0*/  SHF.R.U32.HI R5, RZ, 0x1, R8 ;  /* 0x00000001ff057819 */ /* 0x000fc60000011608 */
[----:B------:R-:W-:Y:S04]  /*01c0*/  STG.E.U8 desc[UR4][R2.64+0x1], R9 ;  /* 0x0000010902007986 */ /* 0x000fe8000c101104 */
[----:B------:R-:W-:Y:S01]  /*01d0*/  STG.E.U8 desc[UR4][R2.64+0x2], R5 ;  /* 0x0000020502007986 */ /* 0x000fe2000c101104 */
[----:B------:R-:W-:Y:S05]  /*01e0*/  EXIT ;  /* 0x000000000000794d */ /* 0x000fea0003800000 */
.L_x_0:
[----:B------:R-:W-:-:S00]  /*01f0*/  BRA `(.L_x_0) ;  /* 0xfffffffc00fc7947 */ /* 0x000fc0000383ffff */
[----:B------:R-:W-:-:S00]  /*0200*/  NOP ;  /* 0x0000000000007918 */ /* 0x000fc00000000000 */
[----:B------:R-:W-:-:S00]  /*0210*/  NOP ;  /* 0x0000000000007918 */ /* 0x000fc00000000000 */
[----:B------:R-:W-:-:S00]  /*0220*/  NOP ;  /* 0x0000000000007918 */ /* 0x000fc00000000000 */
[----:B------:R-:W-:-:S00]  /*0230*/  NOP ;  /* 0x0000000000007918 */ /* 0x000fc00000000000 */
[----:B------:R-:W-:-:S00]  /*0240*/  NOP ;  /* 0x0000000000007918 */ /* 0x000fc00000000000 */
[----:B------:R-:W-:-:S00]  /*0250*/  NOP ;  /* 0x0000000000007918 */ /* 0x000fc00000000000 */
[----:B------:R-:W-:-:S00]  /*0260*/  NOP ;  /* 0x0000000000007918 */ /* 0x000fc00000000000 */
[----:B------:R-:W-:-:S00]  /*0270*/  NOP ;  /* 0x0000000000007918 */ /* 0x000fc00000000000 */
.L_x_1:


//--------------------- .nv.shared.reserved.0     --------------------------
	.section	.nv.shared.reserved.0,"aw",@nobits
	.weak		__nv_reservedSMEM_offset_0_alias
	.size		__nv_reservedSMEM_offset_0_alias, 0, 64
	.other		__nv_reservedSMEM_offset_0_alias,@"STO_CUDA_RESERVED_SHARED STV_DEFAULT"
__nv_reservedSMEM_offset_0_alias:
	.zero		0
	.zero		64


//--------------------- .nv.constant0._Z17kernel_suma_imagePhS_i --------------------------
	.section	.nv.constant0._Z17kernel_suma_imagePhS_i,"a",@progbits
	.sectionflags	@""
	.align	4
.nv.constant0._Z17kernel_suma_imagePhS_i:
	.zero		916


//--------------------- SYMBOLS --------------------------

	.type		.nv.reservedSmem.offset0,@object
	.size		.nv.reservedSmem.offset0,0x4
